//
// Generated by NVIDIA NVVM Compiler
//
// Compiler Build ID: CL-36424714
// Cuda compilation tools, release 13.0, V13.0.88
// Based on NVVM 20.0.0
//

.version 9.0
.target sm_100
.address_size 64

	// .globl	_Z10initValuesPiS_i

.visible .entry _Z10initValuesPiS_i(
	.param .u64 .ptr .align 1 _Z10initValuesPiS_i_param_0,
	.param .u64 .ptr .align 1 _Z10initValuesPiS_i_param_1,
	.param .u32 _Z10initValuesPiS_i_param_2
)
{
	.reg .pred 	%p<2>;
	.reg .b32 	%r<8>;
	.reg .b64 	%rd<8>;

	ld.param.u64 	%rd1, [_Z10initValuesPiS_i_param_0];
	ld.param.u64 	%rd2, [_Z10initValuesPiS_i_param_1];
	ld.param.u32 	%r2, [_Z10initValuesPiS_i_param_2];
	mov.u32 	%r3, %tid.x;
	mov.u32 	%r4, %ctaid.x;
	mov.u32 	%r5, %ntid.x;
	mad.lo.s32 	%r1, %r4, %r5, %r3;
	setp.ge.s32 	%p1, %r1, %r2;
	@%p1 bra 	$L__BB0_2;
	cvta.to.global.u64 	%rd3, %rd1;
	cvta.to.global.u64 	%rd4, %rd2;
	mul.wide.s32 	%rd5, %r1, 4;
	add.s64 	%rd6, %rd3, %rd5;
	ld.global.u32 	%r6, [%rd6];
	shl.b32 	%r7, %r6, 1;
	add.s64 	%rd7, %rd4, %rd5;
	st.global.u32 	[%rd7], %r7;
$L__BB0_2:
	ret;

}


// ===== COMPILED SASS (sm_100) =====

	.target	sm_100

	.elftype	@"ET_EXEC"


//--------------------- .note.nv.tkinfo           --------------------------
	.section	.note.nv.tkinfo,"",@"SHT_NOTE"
	.sectionflags	@"SHF_NOTE_NV_TKINFO"
	.tkinfo
        /*0018*/ 	.word	0x00000002
        /*0030*/ 	.string	""
        /*0030*/ 	.string	"ptxas"
        /*0030*/ 	.string	"Cuda compilation tools, release 13.0, V13.0.88"
        /*0030*/ 	.string	"Build cuda_13.0.r13.0/compiler.36424714_0"
        /*0030*/ 	.string	"-arch sm_100 -m 64 "



//--------------------- .note.nv.cuinfo           --------------------------
	.section	.note.nv.cuinfo,"",@"SHT_NOTE"
	.sectionflags	@"SHF_NOTE_NV_CUINFO"
        /*0018*/ 	.short	0x0002
        /*001a*/ 	.short	0x0064
        /*001c*/ 	.short	0x0082
	.zero		2


//--------------------- .nv.info                  --------------------------
	.section	.nv.info,"",@"SHT_CUDA_INFO"
	.align	4


	//----- nvinfo : EIATTR_REGCOUNT
	.align		4
        /*0000*/ 	.byte	0x04, 0x2f
        /*0002*/ 	.short	(.L_1 - .L_0)
	.align		4
.L_0:
        /*0004*/ 	.word	index@(_Z10initValuesPiS_i)
        /*0008*/ 	.word	0x0000000a


	//----- nvinfo : EIATTR_FRAME_SIZE
	.align		4
.L_1:
        /*000c*/ 	.byte	0x04, 0x11
        /*000e*/ 	.short	(.L_3 - .L_2)
	.align		4
.L_2:
        /*0010*/ 	.word	index@(_Z10initValuesPiS_i)
        /*0014*/ 	.word	0x00000000


	//----- nvinfo : EIATTR_MIN_STACK_SIZE
	.align		4
.L_3:
        /*0018*/ 	.byte	0x04, 0x12
        /*001a*/ 	.short	(.L_5 - .L_4)
	.align		4
.L_4:
        /*001c*/ 	.word	index@(_Z10initValuesPiS_i)
        /*0020*/ 	.word	0x00000000
.L_5:


//--------------------- .nv.compat                --------------------------
	.section	.nv.compat,"",@"SHT_CUDA_COMPAT_INFO"
	.align	4
        /*0000*/ 	.byte	0x02, 0x09, 0x00, 0x00, 0x02, 0x02, 0x01, 0x00, 0x02, 0x05, 0x05, 0x00, 0x03, 0x07, 0x01, 0x01
        /*0010*/ 	.byte	0x02, 0x03, 0x00, 0x00, 0x02, 0x06, 0x01, 0x00, 0x04, 0x0b, 0x08, 0x00, 0x09, 0x00, 0x00, 0x00
        /*0020*/ 	.byte	0x00, 0x00, 0x00, 0x00


//--------------------- .nv.info._Z10initValuesPiS_i --------------------------
	.section	.nv.info._Z10initValuesPiS_i,"",@"SHT_CUDA_INFO"
	.sectionflags	@""
	.align	4


	//----- nvinfo : EIATTR_CUDA_API_VERSION
	.align		4
        /*0000*/ 	.byte	0x04, 0x37
        /*0002*/ 	.short	(.L_7 - .L_6)
.L_6:
        /*0004*/ 	.word	0x00000082


	//----- nvinfo : EIATTR_KPARAM_INFO
	.align		4
.L_7:
        /*0008*/ 	.byte	0x04, 0x17
        /*000a*/ 	.short	(.L_9 - .L_8)
.L_8:
        /*000c*/ 	.word	0x00000000
        /*0010*/ 	.short	0x0002
        /*0012*/ 	.short	0x0010
        /*0014*/ 	.byte	0x00, 0xf0, 0x11, 0x00


	//----- nvinfo : EIATTR_KPARAM_INFO
	.align		4
.L_9:
        /*0018*/ 	.byte	0x04, 0x17
        /*001a*/ 	.short	(.L_11 - .L_10)
.L_10:
        /*001c*/ 	.word	0x00000000
        /*0020*/ 	.short	0x0001
        /*0022*/ 	.short	0x0008
        /*0024*/ 	.byte	0x00, 0xf5, 0x21, 0x00


	//----- nvinfo : EIATTR_KPARAM_INFO
	.align		4
.L_11:
        /*0028*/ 	.byte	0x04, 0x17
        /*002a*/ 	.short	(.L_13 - .L_12)
.L_12:
        /*002c*/ 	.word	0x00000000
        /*0030*/ 	.short	0x0000
        /*0032*/ 	.short	0x0000
        /*0034*/ 	.byte	0x00, 0xf5, 0x21, 0x00


	//----- nvinfo : EIATTR_SPARSE_MMA_MASK
	.align		4
.L_13:
        /*0038*/ 	.byte	0x03, 0x50
        /*003a*/ 	.short	0x0000


	//----- nvinfo : EIATTR_MAXREG_COUNT
	.align		4
        /*003c*/ 	.byte	0x03, 0x1b
        /*003e*/ 	.short	0x00ff


	//----- nvinfo : EIATTR_MERCURY_ISA_VERSION
	.align		4
        /*0040*/ 	.byte	0x03, 0x5f
        /*0042*/ 	.short	0x0101


	//----- nvinfo : EIATTR_VRC_CTA_INIT_COUNT
	.align		4
        /*0044*/ 	.byte	0x02, 0x4a
	.zero		1
	.zero		1


	//----- nvinfo : EIATTR_EXIT_INSTR_OFFSETS
	.align		4
        /*0048*/ 	.byte	0x04, 0x1c
        /*004a*/ 	.short	(.L_15 - .L_14)


	//   ....[0]....
.L_14:
        /*004c*/ 	.word	0x00000070


	//   ....[1]....
        /*0050*/ 	.word	0x00000100


	//----- nvinfo : EIATTR_CBANK_PARAM_SIZE
	.align		4
.L_15:
        /*0054*/ 	.byte	0x03, 0x19
        /*0056*/ 	.short	0x0014


	//----- nvinfo : EIATTR_PARAM_CBANK
	.align		4
        /*0058*/ 	.byte	0x04, 0x0a
        /*005a*/ 	.short	(.L_17 - .L_16)
	.align		4
.L_16:
        /*005c*/ 	.word	index@(.nv.constant0._Z10initValuesPiS_i)
        /*0060*/ 	.short	0x0380
        /*0062*/ 	.short	0x0014


	//----- nvinfo : EIATTR_SW_WAR
	.align		4
.L_17:
        /*0064*/ 	.byte	0x04, 0x36
        /*0066*/ 	.short	(.L_19 - .L_18)
.L_18:
        /*0068*/ 	.word	0x00000008
.L_19:


//--------------------- .nv.callgraph             --------------------------
	.section	.nv.callgraph,"",@"SHT_CUDA_CALLGRAPH"
	.align	4
	.sectionentsize	8
	.align		4
        /*0000*/ 	.word	0x00000000
	.align		4
        /*0004*/ 	.word	0xffffffff
	.align		4
        /*0008*/ 	.word	0x00000000
	.align		4
        /*000c*/ 	.word	0xfffffffe
	.align		4
        /*0010*/ 	.word	0x00000000
	.align		4
        /*0014*/ 	.word	0xfffffffd
	.align		4
        /*0018*/ 	.word	0x00000000
	.align		4
        /*001c*/ 	.word	0xfffffffc


//--------------------- .text._Z10initValuesPiS_i --------------------------
	.section	.text._Z10initValuesPiS_i,"ax",@progbits
	.align	128
        .global         _Z10initValuesPiS_i
        .type           _Z10initValuesPiS_i,@function
        .size           _Z10initValuesPiS_i,(.L_x_1 - _Z10initValuesPiS_i)
        .other          _Z10initValuesPiS_i,@"STO_CUDA_ENTRY STV_DEFAULT"
_Z10initValuesPiS_i:
.text._Z10initValuesPiS_i:
[----:B------:R-:W-:Y:S01]  /*0000*/  LDC R1, c[0x0][0x37c] ;  /* 0x0000df00ff017b82 */ /* 0x000fe20000000800 */
[----:B------:R-:W0:Y:S07]  /*0010*/  S2R R7, SR_TID.X ;  /* 0x0000000000077919 */ /* 0x000e2e0000002100 */
[----:B------:R-:W0:Y:S01]  /*0020*/  S2UR UR4, SR_CTAID.X ;  /* 0x00000000000479c3 */ /* 0x000e220000002500 */
[----:B------:R-:W1:Y:S07]  /*0030*/  LDCU UR5, c[0x0][0x390] ;  /* 0x00007200ff0577ac */ /* 0x000e6e0008000800 */
[----:B------:R-:W0:Y:S02]  /*0040*/  LDC R0, c[0x0][0x360] ;  /* 0x0000d800ff007b82 */ /* 0x000e240000000800 */
[----:B0-----:R-:W-:-:S05]  /*0050*/  IMAD R7, R0, UR4, R7 ;  /* 0x0000000400077c24 */ /* 0x001fca000f8e0207 */
[----:B-1----:R-:W-:-:S13]  /*0060*/  ISETP.GE.AND P0, PT, R7, UR5, PT ;  /* 0x0000000507007c0c */ /* 0x002fda000bf06270 */
[----:B------:R-:W-:Y:S05]  /*0070*/  @P0 EXIT ;  /* 0x000000000000094d */ /* 0x000fea0003800000 */
[----:B------:R-:W0:Y:S01]  /*0080*/  LDC.64 R2, c[0x0][0x380] ;  /* 0x0000e000ff027b82 */ /* 0x000e220000000a00 */
[----:B------:R-:W1:Y:S07]  /*0090*/  LDCU.64 UR4, c[0x0][0x358] ;  /* 0x00006b00ff0477ac */ /* 0x000e6e0008000a00 */
[----:B------:R-:W2:Y:S01]  /*00a0*/  LDC.64 R4, c[0x0][0x388] ;  /* 0x0000e200ff047b82 */ /* 0x000ea20000000a00 */
[----:B0-----:R-:W-:-:S06]  /*00b0*/  IMAD.WIDE R2, R7, 0x4, R2 ;  /* 0x0000000407027825 */ /* 0x001fcc00078e0202 */
[----:B-1----:R-:W3:Y:S01]  /*00c0*/  LDG.E R2, desc[UR4][R2.64] ;  /* 0x0000000402027981 */ /* 0x002ee2000c1e1900 */
[----:B--2---:R-:W-:Y:S01]  /*00d0*/  IMAD.WIDE R4, R7, 0x4, R4 ;  /* 0x0000000407047825 */ /* 0x004fe200078e0204 */
[----:B---3--:R-:W-:-:S05]  /*00e0*/  SHF.L.U32 R7, R2, 0x1, RZ ;  /* 0x0000000102077819 */ /* 0x008fca00000006ff */
[----:B------:R-:W-:Y:S01]  /*00f0*/  STG.E desc[UR4][R4.64], R7 ;  /* 0x0000000704007986 */ /* 0x000fe2000c101904 */
[----:B------:R-:W-:Y:S05]  /*0100*/  EXIT ;  /* 0x000000000000794d */ /* 0x000fea0003800000 */
.L_x_0:
[----:B------:R-:W-:-:S00]  /*0110*/  BRA `(.L_x_0) ;  /* 0xfffffffc00fc7947 */ /* 0x000fc0000383ffff */
[----:B------:R-:W-:-:S00]  /*0120*/  NOP ;  /* 0x0000000000007918 */ /* 0x000fc00000000000 */
        /* <DEDUP_REMOVED lines=13> */
.L_x_1:


//--------------------- .nv.shared.reserved.0     --------------------------
	.section	.nv.shared.reserved.0,"aw",@nobits
	.weak		__nv_reservedSMEM_offset_0_alias
	.size		__nv_reservedSMEM_offset_0_alias, 0, 64
	.other		__nv_reservedSMEM_offset_0_alias,@"STO_CUDA_RESERVED_SHARED STV_DEFAULT"
__nv_reservedSMEM_offset_0_alias:
	.zero		0
	.zero		64


//--------------------- .nv.constant0._Z10initValuesPiS_i --------------------------
	.section	.nv.constant0._Z10initValuesPiS_i,"a",@progbits
	.sectionflags	@""
	.align	4
.nv.constant0._Z10initValuesPiS_i:
	.zero		916


//--------------------- SYMBOLS --------------------------

	.type		.nv.reservedSmem.offset0,@object
	.size		.nv.reservedSmem.offset0,0x4
